	.headerflags	@"EF_CUDA_TEXMODE_UNIFIED EF_CUDA_64BIT_ADDRESS EF_CUDA_ACCELERATORS EF_CUDA_SM90 EF_CUDA_VIRTUAL_SM(EF_CUDA_SM90)"
	.elftype	@"ET_EXEC"


//--------------------- .nv.info                  --------------------------
	.section	.nv.info,"",@"SHT_CUDA_INFO"
	.align	4


	//----- nvinfo : EIATTR_REGCOUNT
	.align		4
        /*0000*/ 	.byte	0x04, 0x2f
        /*0002*/ 	.short	(.L_1 - .L_0)
	.align		4
.L_0:
        /*0004*/ 	.word	index@(triton_poi_fused__to_copy_4)
        /*0008*/ 	.word	0x0000000a


	//----- nvinfo : EIATTR_MIN_STACK_SIZE
	.align		4
.L_1:
        /*000c*/ 	.byte	0x04, 0x12
        /*000e*/ 	.short	(.L_3 - .L_2)
	.align		4
.L_2:
        /*0010*/ 	.word	index@(triton_poi_fused__to_copy_4)
        /*0014*/ 	.word	0x00000000


	//----- nvinfo : EIATTR_FRAME_SIZE
	.align		4
.L_3:
        /*0018*/ 	.byte	0x04, 0x11
        /*001a*/ 	.short	(.L_5 - .L_4)
	.align		4
.L_4:
        /*001c*/ 	.word	index@(triton_poi_fused__to_copy_4)
        /*0020*/ 	.word	0x00000000


	//----- nvinfo : EIATTR_MIN_STACK_SIZE
	.align		4
.L_5:
        /*0024*/ 	.byte	0x04, 0x12
        /*0026*/ 	.short	(.L_7 - .L_6)
	.align		4
.L_6:
        /*0028*/ 	.word	index@(triton_poi_fused__to_copy_4)
        /*002c*/ 	.word	0x00000000
.L_7:


//--------------------- .nv.info.triton_poi_fused__to_copy_4 --------------------------
	.section	.nv.info.triton_poi_fused__to_copy_4,"",@"SHT_CUDA_INFO"
	.sectionflags	@""
	.align	4


	//----- nvinfo : EIATTR_CUDA_API_VERSION
	.align		4
        /*0000*/ 	.byte	0x04, 0x37
        /*0002*/ 	.short	(.L_9 - .L_8)
.L_8:
        /*0004*/ 	.word	0x0000007c


	//----- nvinfo : EIATTR_KPARAM_INFO
	.align		4
.L_9:
        /*0008*/ 	.byte	0x04, 0x17
        /*000a*/ 	.short	(.L_11 - .L_10)
.L_10:
        /*000c*/ 	.word	0x00000000
        /*0010*/ 	.short	0x0001
        /*0012*/ 	.short	0x0008
        /*0014*/ 	.byte	0x00, 0xf0, 0x11, 0x00


	//----- nvinfo : EIATTR_KPARAM_INFO
	.align		4
.L_11:
        /*0018*/ 	.byte	0x04, 0x17
        /*001a*/ 	.short	(.L_13 - .L_12)
.L_12:
        /*001c*/ 	.word	0x00000000
        /*0020*/ 	.short	0x0000
        /*0022*/ 	.short	0x0000
        /*0024*/ 	.byte	0x00, 0xf4, 0x21, 0x00


	//----- nvinfo : EIATTR_SPARSE_MMA_MASK
	.align		4
.L_13:
        /*0028*/ 	.byte	0x03, 0x50
        /*002a*/ 	.short	0x0000


	//----- nvinfo : EIATTR_MAXREG_COUNT
	.align		4
        /*002c*/ 	.byte	0x03, 0x1b
        /*002e*/ 	.short	0x00ff


	//----- nvinfo : EIATTR_EXIT_INSTR_OFFSETS
	.align		4
        /*0030*/ 	.byte	0x04, 0x1c
        /*0032*/ 	.short	(.L_15 - .L_14)


	//   ....[0]....
.L_14:
        /*0034*/ 	.word	0x00000100


	//   ....[1]....
        /*0038*/ 	.word	0x00000130


	//----- nvinfo : EIATTR_REQNTID
	.align		4
.L_15:
        /*003c*/ 	.byte	0x04, 0x10
        /*003e*/ 	.short	(.L_17 - .L_16)
.L_16:
        /*0040*/ 	.word	0x00000020
        /*0044*/ 	.word	0x00000001
        /*0048*/ 	.word	0x00000001


	//----- nvinfo : EIATTR_CBANK_PARAM_SIZE
	.align		4
.L_17:
        /*004c*/ 	.byte	0x03, 0x19
        /*004e*/ 	.short	0x000c


	//----- nvinfo : EIATTR_PARAM_CBANK
	.align		4
        /*0050*/ 	.byte	0x04, 0x0a
        /*0052*/ 	.short	(.L_19 - .L_18)
	.align		4
.L_18:
        /*0054*/ 	.word	index@(.nv.constant0.triton_poi_fused__to_copy_4)
        /*0058*/ 	.short	0x0210
        /*005a*/ 	.short	0x000c


	//----- nvinfo : EIATTR_SW_WAR
	.align		4
.L_19:
        /*005c*/ 	.byte	0x04, 0x36
        /*005e*/ 	.short	(.L_21 - .L_20)
.L_20:
        /*0060*/ 	.word	0x00000008
.L_21:


//--------------------- .nv.callgraph             --------------------------
	.section	.nv.callgraph,"",@"SHT_CUDA_CALLGRAPH"
	.align	4
	.sectionentsize	8
	.align		4
        /*0000*/ 	.word	0x00000000
	.align		4
        /*0004*/ 	.word	0xffffffff
	.align		4
        /*0008*/ 	.word	0x00000000
	.align		4
        /*000c*/ 	.word	0xfffffffe
	.align		4
        /*0010*/ 	.word	0x00000000
	.align		4
        /*0014*/ 	.word	0xfffffffd
	.align		4
        /*0018*/ 	.word	0x00000000
	.align		4
        /*001c*/ 	.word	0xfffffffc


//--------------------- .text.triton_poi_fused__to_copy_4 --------------------------
	.section	.text.triton_poi_fused__to_copy_4,"ax",@progbits
	.align	128
        .global         triton_poi_fused__to_copy_4
        .type           triton_poi_fused__to_copy_4,@function
        .size           triton_poi_fused__to_copy_4,(.L_x_1 - triton_poi_fused__to_copy_4)
        .other          triton_poi_fused__to_copy_4,@"STO_CUDA_ENTRY STV_DEFAULT"
triton_poi_fused__to_copy_4:
.text.triton_poi_fused__to_copy_4:
[----:B------:R-:W0:Y:S02]  /*0000*/  LDC R1, c[0x0][0x28] ;  /* 0x00000a00ff017b82 */ /* 0x000e240000000800 */
[----:B------:R-:W1:Y:S01]  /*0010*/  S2R R6, SR_TID.X ;  /* 0x0000000000067919 */ /* 0x000e620000002100 */
[----:B------:R-:W-:Y:S01]  /*0020*/  IMAD.MOV.U32 R7, RZ, RZ, 0x3d800000 ;  /* 0x3d800000ff077424 */ /* 0x000fe200078e00ff */
[----:B------:R-:W2:Y:S01]  /*0030*/  LDC.64 R2, c[0x0][0x210] ;  /* 0x00008400ff027b82 */ /* 0x000ea20000000a00 */
[----:B------:R-:W3:Y:S01]  /*0040*/  S2R R5, SR_CTAID.X ;  /* 0x0000000000057919 */ /* 0x000ee20000002500 */
[C---:B-1----:R-:W-:Y:S02]  /*0050*/  LOP3.LUT R0, R6.reuse, 0xf, RZ, 0xc0, !PT ;  /* 0x0000000f06007812 */ /* 0x042fe400078ec0ff */
[----:B------:R-:W-:-:S03]  /*0060*/  LOP3.LUT P0, RZ, R6, 0x10, RZ, 0xc0, !PT ;  /* 0x0000001006ff7812 */ /* 0x000fc6000780c0ff */
[----:B---3--:R-:W-:-:S04]  /*0070*/  IMAD R5, R5, 0x10, R0 ;  /* 0x0000001005057824 */ /* 0x008fc800078e0200 */
[C---:B--2---:R-:W-:Y:S01]  /*0080*/  IMAD.WIDE R2, R5.reuse, 0x8, R2 ;  /* 0x0000000805027825 */ /* 0x044fe200078e0202 */
[----:B------:R-:W-:Y:S02]  /*0090*/  I2FP.F32.S32 R0, R5 ;  /* 0x0000000500007245 */ /* 0x000fe40000201400 */
[----:B------:R-:W-:-:S03]  /*00a0*/  ISETP.LT.AND P0, PT, R5, 0x10, !P0 ;  /* 0x000000100500780c */ /* 0x000fc60004701270 */
[----:B------:R-:W-:-:S04]  /*00b0*/  FADD R0, R0, 0.5 ;  /* 0x3f00000000007421 */ /* 0x000fc80000000000 */
[----:B------:R-:W-:-:S05]  /*00c0*/  FFMA R0, R0, R7, -0.5 ;  /* 0xbf00000000007423 */ /* 0x000fca0000000007 */
[----:B------:R-:W-:-:S04]  /*00d0*/  FMNMX R0, RZ, R0, !PT ;  /* 0x00000000ff007209 */ /* 0x000fc80007800000 */
[----:B------:R-:W1:Y:S02]  /*00e0*/  F2I.TRUNC.NTZ R4, R0 ;  /* 0x0000000000047305 */ /* 0x000e64000020f100 */
[----:B-1----:R-:W-:Y:S01]  /*00f0*/  SHF.R.S32.HI R5, RZ, 0x1f, R4 ;  /* 0x0000001fff057819 */ /* 0x002fe20000011404 */
[----:B------:R-:W-:Y:S06]  /*0100*/  @!P0 EXIT ;  /* 0x000000000000894d */ /* 0x000fec0003800000 */
[----:B------:R-:W-:Y:S02]  /*0110*/  ULDC.64 UR4, c[0x0][0x208] ;  /* 0x0000820000047ab9 */ /* 0x000fe40000000a00 */
[----:B------:R-:W-:Y:S01]  /*0120*/  STG.E.64 desc[UR4][R2.64], R4 ;  /* 0x0000000402007986 */ /* 0x000fe2000c101b04 */
[----:B------:R-:W-:Y:S05]  /*0130*/  EXIT ;  /* 0x000000000000794d */ /* 0x000fea0003800000 */
.L_x_0:
[----:B------:R-:W-:-:S00]  /*0140*/  BRA `(.L_x_0) ;  /* 0xfffffffc00fc7947 */ /* 0x000fc0000383ffff */
[----:B------:R-:W-:-:S00]  /*0150*/  NOP ;  /* 0x0000000000007918 */ /* 0x000fc00000000000 */
        /* <DEDUP_REMOVED lines=10> */
.L_x_1:


//--------------------- .nv.constant0.triton_poi_fused__to_copy_4 --------------------------
	.section	.nv.constant0.triton_poi_fused__to_copy_4,"a",@progbits
	.sectionflags	@""
	.align	4
.nv.constant0.triton_poi_fused__to_copy_4:
	.zero		540
